//
// Generated by NVIDIA NVVM Compiler
//
// Compiler Build ID: CL-36424714
// Cuda compilation tools, release 13.0, V13.0.88
// Based on NVVM 20.0.0
//

.version 9.0
.target sm_100
.address_size 64

	// .globl	_Z8cuda_addPfS_S_i

.visible .entry _Z8cuda_addPfS_S_i(
	.param .u64 .ptr .align 1 _Z8cuda_addPfS_S_i_param_0,
	.param .u64 .ptr .align 1 _Z8cuda_addPfS_S_i_param_1,
	.param .u64 .ptr .align 1 _Z8cuda_addPfS_S_i_param_2,
	.param .u32 _Z8cuda_addPfS_S_i_param_3
)
{
	.reg .pred 	%p<10>;
	.reg .b32 	%r<23>;
	.reg .b32 	%f<88>;
	.reg .b64 	%rd<40>;

	ld.param.u64 	%rd22, [_Z8cuda_addPfS_S_i_param_0];
	ld.param.u64 	%rd23, [_Z8cuda_addPfS_S_i_param_1];
	ld.param.u64 	%rd24, [_Z8cuda_addPfS_S_i_param_2];
	ld.param.u32 	%r16, [_Z8cuda_addPfS_S_i_param_3];
	cvta.to.global.u64 	%rd1, %rd22;
	cvta.to.global.u64 	%rd2, %rd24;
	cvta.to.global.u64 	%rd3, %rd23;
	setp.lt.s32 	%p1, %r16, 1;
	@%p1 bra 	$L__BB0_13;
	and.b32  	%r1, %r16, 15;
	setp.lt.u32 	%p2, %r16, 16;
	mov.b32 	%r20, 0;
	@%p2 bra 	$L__BB0_4;
	and.b32  	%r20, %r16, 2147483632;
	neg.s32 	%r18, %r20;
	add.s64 	%rd36, %rd3, 32;
	add.s64 	%rd35, %rd2, 32;
	add.s64 	%rd34, %rd1, 32;
$L__BB0_3:
	.pragma "nounroll";
	ld.global.f32 	%f1, [%rd36+-32];
	ld.global.f32 	%f2, [%rd35+-32];
	add.f32 	%f3, %f1, %f2;
	st.global.f32 	[%rd34+-32], %f3;
	ld.global.f32 	%f4, [%rd36+-28];
	ld.global.f32 	%f5, [%rd35+-28];
	add.f32 	%f6, %f4, %f5;
	st.global.f32 	[%rd34+-28], %f6;
	ld.global.f32 	%f7, [%rd36+-24];
	ld.global.f32 	%f8, [%rd35+-24];
	add.f32 	%f9, %f7, %f8;
	st.global.f32 	[%rd34+-24], %f9;
	ld.global.f32 	%f10, [%rd36+-20];
	ld.global.f32 	%f11, [%rd35+-20];
	add.f32 	%f12, %f10, %f11;
	st.global.f32 	[%rd34+-20], %f12;
	ld.global.f32 	%f13, [%rd36+-16];
	ld.global.f32 	%f14, [%rd35+-16];
	add.f32 	%f15, %f13, %f14;
	st.global.f32 	[%rd34+-16], %f15;
	ld.global.f32 	%f16, [%rd36+-12];
	ld.global.f32 	%f17, [%rd35+-12];
	add.f32 	%f18, %f16, %f17;
	st.global.f32 	[%rd34+-12], %f18;
	ld.global.f32 	%f19, [%rd36+-8];
	ld.global.f32 	%f20, [%rd35+-8];
	add.f32 	%f21, %f19, %f20;
	st.global.f32 	[%rd34+-8], %f21;
	ld.global.f32 	%f22, [%rd36+-4];
	ld.global.f32 	%f23, [%rd35+-4];
	add.f32 	%f24, %f22, %f23;
	st.global.f32 	[%rd34+-4], %f24;
	ld.global.f32 	%f25, [%rd36];
	ld.global.f32 	%f26, [%rd35];
	add.f32 	%f27, %f25, %f26;
	st.global.f32 	[%rd34], %f27;
	ld.global.f32 	%f28, [%rd36+4];
	ld.global.f32 	%f29, [%rd35+4];
	add.f32 	%f30, %f28, %f29;
	st.global.f32 	[%rd34+4], %f30;
	ld.global.f32 	%f31, [%rd36+8];
	ld.global.f32 	%f32, [%rd35+8];
	add.f32 	%f33, %f31, %f32;
	st.global.f32 	[%rd34+8], %f33;
	ld.global.f32 	%f34, [%rd36+12];
	ld.global.f32 	%f35, [%rd35+12];
	add.f32 	%f36, %f34, %f35;
	st.global.f32 	[%rd34+12], %f36;
	ld.global.f32 	%f37, [%rd36+16];
	ld.global.f32 	%f38, [%rd35+16];
	add.f32 	%f39, %f37, %f38;
	st.global.f32 	[%rd34+16], %f39;
	ld.global.f32 	%f40, [%rd36+20];
	ld.global.f32 	%f41, [%rd35+20];
	add.f32 	%f42, %f40, %f41;
	st.global.f32 	[%rd34+20], %f42;
	ld.global.f32 	%f43, [%rd36+24];
	ld.global.f32 	%f44, [%rd35+24];
	add.f32 	%f45, %f43, %f44;
	st.global.f32 	[%rd34+24], %f45;
	ld.global.f32 	%f46, [%rd36+28];
	ld.global.f32 	%f47, [%rd35+28];
	add.f32 	%f48, %f46, %f47;
	st.global.f32 	[%rd34+28], %f48;
	add.s32 	%r18, %r18, 16;
	add.s64 	%rd36, %rd36, 64;
	add.s64 	%rd35, %rd35, 64;
	add.s64 	%rd34, %rd34, 64;
	setp.ne.s32 	%p3, %r18, 0;
	@%p3 bra 	$L__BB0_3;
$L__BB0_4:
	setp.eq.s32 	%p4, %r1, 0;
	@%p4 bra 	$L__BB0_13;
	and.b32  	%r7, %r16, 7;
	setp.lt.u32 	%p5, %r1, 8;
	@%p5 bra 	$L__BB0_7;
	mul.wide.u32 	%rd25, %r20, 4;
	add.s64 	%rd26, %rd3, %rd25;
	ld.global.f32 	%f49, [%rd26];
	add.s64 	%rd27, %rd2, %rd25;
	ld.global.f32 	%f50, [%rd27];
	add.f32 	%f51, %f49, %f50;
	add.s64 	%rd28, %rd1, %rd25;
	st.global.f32 	[%rd28], %f51;
	ld.global.f32 	%f52, [%rd26+4];
	ld.global.f32 	%f53, [%rd27+4];
	add.f32 	%f54, %f52, %f53;
	st.global.f32 	[%rd28+4], %f54;
	ld.global.f32 	%f55, [%rd26+8];
	ld.global.f32 	%f56, [%rd27+8];
	add.f32 	%f57, %f55, %f56;
	st.global.f32 	[%rd28+8], %f57;
	ld.global.f32 	%f58, [%rd26+12];
	ld.global.f32 	%f59, [%rd27+12];
	add.f32 	%f60, %f58, %f59;
	st.global.f32 	[%rd28+12], %f60;
	ld.global.f32 	%f61, [%rd26+16];
	ld.global.f32 	%f62, [%rd27+16];
	add.f32 	%f63, %f61, %f62;
	st.global.f32 	[%rd28+16], %f63;
	ld.global.f32 	%f64, [%rd26+20];
	ld.global.f32 	%f65, [%rd27+20];
	add.f32 	%f66, %f64, %f65;
	st.global.f32 	[%rd28+20], %f66;
	ld.global.f32 	%f67, [%rd26+24];
	ld.global.f32 	%f68, [%rd27+24];
	add.f32 	%f69, %f67, %f68;
	st.global.f32 	[%rd28+24], %f69;
	ld.global.f32 	%f70, [%rd26+28];
	ld.global.f32 	%f71, [%rd27+28];
	add.f32 	%f72, %f70, %f71;
	st.global.f32 	[%rd28+28], %f72;
	add.s32 	%r20, %r20, 8;
$L__BB0_7:
	setp.eq.s32 	%p6, %r7, 0;
	@%p6 bra 	$L__BB0_13;
	and.b32  	%r10, %r16, 3;
	setp.lt.u32 	%p7, %r7, 4;
	@%p7 bra 	$L__BB0_10;
	mul.wide.u32 	%rd29, %r20, 4;
	add.s64 	%rd30, %rd3, %rd29;
	ld.global.f32 	%f73, [%rd30];
	add.s64 	%rd31, %rd2, %rd29;
	ld.global.f32 	%f74, [%rd31];
	add.f32 	%f75, %f73, %f74;
	add.s64 	%rd32, %rd1, %rd29;
	st.global.f32 	[%rd32], %f75;
	ld.global.f32 	%f76, [%rd30+4];
	ld.global.f32 	%f77, [%rd31+4];
	add.f32 	%f78, %f76, %f77;
	st.global.f32 	[%rd32+4], %f78;
	ld.global.f32 	%f79, [%rd30+8];
	ld.global.f32 	%f80, [%rd31+8];
	add.f32 	%f81, %f79, %f80;
	st.global.f32 	[%rd32+8], %f81;
	ld.global.f32 	%f82, [%rd30+12];
	ld.global.f32 	%f83, [%rd31+12];
	add.f32 	%f84, %f82, %f83;
	st.global.f32 	[%rd32+12], %f84;
	add.s32 	%r20, %r20, 4;
$L__BB0_10:
	setp.eq.s32 	%p8, %r10, 0;
	@%p8 bra 	$L__BB0_13;
	mul.wide.u32 	%rd33, %r20, 4;
	add.s64 	%rd39, %rd1, %rd33;
	add.s64 	%rd38, %rd2, %rd33;
	add.s64 	%rd37, %rd3, %rd33;
	neg.s32 	%r22, %r10;
$L__BB0_12:
	.pragma "nounroll";
	ld.global.f32 	%f85, [%rd37];
	ld.global.f32 	%f86, [%rd38];
	add.f32 	%f87, %f85, %f86;
	st.global.f32 	[%rd39], %f87;
	add.s64 	%rd39, %rd39, 4;
	add.s64 	%rd38, %rd38, 4;
	add.s64 	%rd37, %rd37, 4;
	add.s32 	%r22, %r22, 1;
	setp.ne.s32 	%p9, %r22, 0;
	@%p9 bra 	$L__BB0_12;
$L__BB0_13:
	ret;

}


// ===== COMPILED SASS (sm_100) =====

	.target	sm_100

	.elftype	@"ET_EXEC"


//--------------------- .note.nv.tkinfo           --------------------------
	.section	.note.nv.tkinfo,"",@"SHT_NOTE"
	.sectionflags	@"SHF_NOTE_NV_TKINFO"
	.tkinfo
        /*0018*/ 	.word	0x00000002
        /*0030*/ 	.string	""
        /*0030*/ 	.string	"ptxas"
        /*0030*/ 	.string	"Cuda compilation tools, release 13.0, V13.0.88"
        /*0030*/ 	.string	"Build cuda_13.0.r13.0/compiler.36424714_0"
        /*0030*/ 	.string	"-arch sm_100 -m 64 "



//--------------------- .note.nv.cuinfo           --------------------------
	.section	.note.nv.cuinfo,"",@"SHT_NOTE"
	.sectionflags	@"SHF_NOTE_NV_CUINFO"
        /*0018*/ 	.short	0x0002
        /*001a*/ 	.short	0x0064
        /*001c*/ 	.short	0x0082
	.zero		2


//--------------------- .nv.info                  --------------------------
	.section	.nv.info,"",@"SHT_CUDA_INFO"
	.align	4


	//----- nvinfo : EIATTR_REGCOUNT
	.align		4
        /*0000*/ 	.byte	0x04, 0x2f
        /*0002*/ 	.short	(.L_1 - .L_0)
	.align		4
.L_0:
        /*0004*/ 	.word	index@(_Z8cuda_addPfS_S_i)
        /*0008*/ 	.word	0x00000014


	//----- nvinfo : EIATTR_FRAME_SIZE
	.align		4
.L_1:
        /*000c*/ 	.byte	0x04, 0x11
        /*000e*/ 	.short	(.L_3 - .L_2)
	.align		4
.L_2:
        /*0010*/ 	.word	index@(_Z8cuda_addPfS_S_i)
        /*0014*/ 	.word	0x00000000


	//----- nvinfo : EIATTR_MIN_STACK_SIZE
	.align		4
.L_3:
        /*0018*/ 	.byte	0x04, 0x12
        /*001a*/ 	.short	(.L_5 - .L_4)
	.align		4
.L_4:
        /*001c*/ 	.word	index@(_Z8cuda_addPfS_S_i)
        /*0020*/ 	.word	0x00000000
.L_5:


//--------------------- .nv.compat                --------------------------
	.section	.nv.compat,"",@"SHT_CUDA_COMPAT_INFO"
	.align	4
        /*0000*/ 	.byte	0x02, 0x09, 0x00, 0x00, 0x02, 0x02, 0x01, 0x00, 0x02, 0x05, 0x05, 0x00, 0x03, 0x07, 0x01, 0x01
        /*0010*/ 	.byte	0x02, 0x03, 0x00, 0x00, 0x02, 0x06, 0x01, 0x00, 0x04, 0x0b, 0x08, 0x00, 0x09, 0x00, 0x00, 0x00
        /*0020*/ 	.byte	0x00, 0x00, 0x00, 0x00


//--------------------- .nv.info._Z8cuda_addPfS_S_i --------------------------
	.section	.nv.info._Z8cuda_addPfS_S_i,"",@"SHT_CUDA_INFO"
	.sectionflags	@""
	.align	4


	//----- nvinfo : EIATTR_CUDA_API_VERSION
	.align		4
        /*0000*/ 	.byte	0x04, 0x37
        /*0002*/ 	.short	(.L_7 - .L_6)
.L_6:
        /*0004*/ 	.word	0x00000082


	//----- nvinfo : EIATTR_KPARAM_INFO
	.align		4
.L_7:
        /*0008*/ 	.byte	0x04, 0x17
        /*000a*/ 	.short	(.L_9 - .L_8)
.L_8:
        /*000c*/ 	.word	0x00000000
        /*0010*/ 	.short	0x0003
        /*0012*/ 	.short	0x0018
        /*0014*/ 	.byte	0x00, 0xf0, 0x11, 0x00


	//----- nvinfo : EIATTR_KPARAM_INFO
	.align		4
.L_9:
        /*0018*/ 	.byte	0x04, 0x17
        /*001a*/ 	.short	(.L_11 - .L_10)
.L_10:
        /*001c*/ 	.word	0x00000000
        /*0020*/ 	.short	0x0002
        /*0022*/ 	.short	0x0010
        /*0024*/ 	.byte	0x00, 0xf5, 0x21, 0x00


	//----- nvinfo : EIATTR_KPARAM_INFO
	.align		4
.L_11:
        /*0028*/ 	.byte	0x04, 0x17
        /*002a*/ 	.short	(.L_13 - .L_12)
.L_12:
        /*002c*/ 	.word	0x00000000
        /*0030*/ 	.short	0x0001
        /*0032*/ 	.short	0x0008
        /*0034*/ 	.byte	0x00, 0xf5, 0x21, 0x00


	//----- nvinfo : EIATTR_KPARAM_INFO
	.align		4
.L_13:
        /*0038*/ 	.byte	0x04, 0x17
        /*003a*/ 	.short	(.L_15 - .L_14)
.L_14:
        /*003c*/ 	.word	0x00000000
        /*0040*/ 	.short	0x0000
        /*0042*/ 	.short	0x0000
        /*0044*/ 	.byte	0x00, 0xf5, 0x21, 0x00


	//----- nvinfo : EIATTR_SPARSE_MMA_MASK
	.align		4
.L_15:
        /*0048*/ 	.byte	0x03, 0x50
        /*004a*/ 	.short	0x0000


	//----- nvinfo : EIATTR_MAXREG_COUNT
	.align		4
        /*004c*/ 	.byte	0x03, 0x1b
        /*004e*/ 	.short	0x00ff


	//----- nvinfo : EIATTR_MERCURY_ISA_VERSION
	.align		4
        /*0050*/ 	.byte	0x03, 0x5f
        /*0052*/ 	.short	0x0101


	//----- nvinfo : EIATTR_VRC_CTA_INIT_COUNT
	.align		4
        /*0054*/ 	.byte	0x02, 0x4a
	.zero		1
	.zero		1


	//----- nvinfo : EIATTR_EXIT_INSTR_OFFSETS
	.align		4
        /*0058*/ 	.byte	0x04, 0x1c
        /*005a*/ 	.short	(.L_17 - .L_16)


	//   ....[0]....
.L_16:
        /*005c*/ 	.word	0x00000030


	//   ....[1]....
        /*0060*/ 	.word	0x00000680


	//   ....[2]....
        /*0064*/ 	.word	0x00000940


	//   ....[3]....
        /*0068*/ 	.word	0x00000b00


	//   ....[4]....
        /*006c*/ 	.word	0x00000ce0


	//----- nvinfo : EIATTR_CBANK_PARAM_SIZE
	.align		4
.L_17:
        /*0070*/ 	.byte	0x03, 0x19
        /*0072*/ 	.short	0x001c


	//----- nvinfo : EIATTR_PARAM_CBANK
	.align		4
        /*0074*/ 	.byte	0x04, 0x0a
        /*0076*/ 	.short	(.L_19 - .L_18)
	.align		4
.L_18:
        /*0078*/ 	.word	index@(.nv.constant0._Z8cuda_addPfS_S_i)
        /*007c*/ 	.short	0x0380
        /*007e*/ 	.short	0x001c


	//----- nvinfo : EIATTR_SW_WAR
	.align		4
.L_19:
        /*0080*/ 	.byte	0x04, 0x36
        /*0082*/ 	.short	(.L_21 - .L_20)
.L_20:
        /*0084*/ 	.word	0x00000008
.L_21:


//--------------------- .nv.callgraph             --------------------------
	.section	.nv.callgraph,"",@"SHT_CUDA_CALLGRAPH"
	.align	4
	.sectionentsize	8
	.align		4
        /*0000*/ 	.word	0x00000000
	.align		4
        /*0004*/ 	.word	0xffffffff
	.align		4
        /*0008*/ 	.word	0x00000000
	.align		4
        /*000c*/ 	.word	0xfffffffe
	.align		4
        /*0010*/ 	.word	0x00000000
	.align		4
        /*0014*/ 	.word	0xfffffffd
	.align		4
        /*0018*/ 	.word	0x00000000
	.align		4
        /*001c*/ 	.word	0xfffffffc


//--------------------- .text._Z8cuda_addPfS_S_i  --------------------------
	.section	.text._Z8cuda_addPfS_S_i,"ax",@progbits
	.align	128
        .global         _Z8cuda_addPfS_S_i
        .type           _Z8cuda_addPfS_S_i,@function
        .size           _Z8cuda_addPfS_S_i,(.L_x_6 - _Z8cuda_addPfS_S_i)
        .other          _Z8cuda_addPfS_S_i,@"STO_CUDA_ENTRY STV_DEFAULT"
_Z8cuda_addPfS_S_i:
.text._Z8cuda_addPfS_S_i:
[----:B------:R-:W-:Y:S08]  /*0000*/  LDC R1, c[0x0][0x37c] ;  /* 0x0000df00ff017b82 */ /* 0x000ff00000000800 */
[----:B------:R-:W0:Y:S02]  /*0010*/  LDC R2, c[0x0][0x398] ;  /* 0x0000e600ff027b82 */ /* 0x000e240000000800 */
[----:B0-----:R-:W-:-:S13]  /*0020*/  ISETP.GE.AND P0, PT, R2, 0x1, PT ;  /* 0x000000010200780c */ /* 0x001fda0003f06270 */
[----:B------:R-:W-:Y:S05]  /*0030*/  @!P0 EXIT ;  /* 0x000000000000894d */ /* 0x000fea0003800000 */
[C---:B------:R-:W-:Y:S01]  /*0040*/  ISETP.GE.U32.AND P1, PT, R2.reuse, 0x10, PT ;  /* 0x000000100200780c */ /* 0x040fe20003f26070 */
[----:B------:R-:W0:Y:S01]  /*0050*/  LDCU.64 UR10, c[0x0][0x358] ;  /* 0x00006b00ff0a77ac */ /* 0x000e220008000a00 */
[----:B------:R-:W-:Y:S01]  /*0060*/  LOP3.LUT R12, R2, 0xf, RZ, 0xc0, !PT ;  /* 0x0000000f020c7812 */ /* 0x000fe200078ec0ff */
[----:B------:R-:W-:-:S03]  /*0070*/  HFMA2 R0, -RZ, RZ, 0, 0 ;  /* 0x00000000ff007431 */ /* 0x000fc600000001ff */
[----:B------:R-:W-:-:S07]  /*0080*/  ISETP.NE.AND P0, PT, R12, RZ, PT ;  /* 0x000000ff0c00720c */ /* 0x000fce0003f05270 */
[----:B------:R-:W-:Y:S06]  /*0090*/  @!P1 BRA `(.L_x_0) ;  /* 0x0000000400789947 */ /* 0x000fec0003800000 */
[----:B------:R-:W1:Y:S01]  /*00a0*/  LDCU.128 UR12, c[0x0][0x380] ;  /* 0x00007000ff0c77ac */ /* 0x000e620008000c00 */
[----:B------:R-:W-:Y:S01]  /*00b0*/  LOP3.LUT R0, R2, 0x7ffffff0, RZ, 0xc0, !PT ;  /* 0x7ffffff002007812 */ /* 0x000fe200078ec0ff */
[----:B------:R-:W2:Y:S03]  /*00c0*/  LDCU.64 UR6, c[0x0][0x390] ;  /* 0x00007200ff0677ac */ /* 0x000ea60008000a00 */
[----:B------:R-:W-:Y:S01]  /*00d0*/  IADD3 R3, PT, PT, -R0, RZ, RZ ;  /* 0x000000ff00037210 */ /* 0x000fe20007ffe1ff */
[----:B-1----:R-:W-:Y:S02]  /*00e0*/  UIADD3 UR8, UP0, UPT, UR14, 0x20, URZ ;  /* 0x000000200e087890 */ /* 0x002fe4000ff1e0ff */
[----:B------:R-:W-:Y:S02]  /*00f0*/  UIADD3 UR4, UP2, UPT, UR12, 0x20, URZ ;  /* 0x000000200c047890 */ /* 0x000fe4000ff5e0ff */
[----:B--2---:R-:W-:-:S02]  /*0100*/  UIADD3 UR6, UP1, UPT, UR6, 0x20, URZ ;  /* 0x0000002006067890 */ /* 0x004fc4000ff3e0ff */
[----:B------:R-:W-:Y:S01]  /*0110*/  UIADD3.X UR9, UPT, UPT, URZ, UR15, URZ, UP0, !UPT ;  /* 0x0000000fff097290 */ /* 0x000fe200087fe4ff */
[----:B------:R-:W-:Y:S01]  /*0120*/  MOV R16, UR8 ;  /* 0x0000000800107c02 */ /* 0x000fe20008000f00 */
[----:B------:R-:W-:Y:S01]  /*0130*/  UIADD3.X UR5, UPT, UPT, URZ, UR13, URZ, UP2, !UPT ;  /* 0x0000000dff057290 */ /* 0x000fe200097fe4ff */
[----:B------:R-:W-:Y:S01]  /*0140*/  MOV R10, UR4 ;  /* 0x00000004000a7c02 */ /* 0x000fe20008000f00 */
[----:B------:R-:W-:Y:S01]  /*0150*/  UIADD3.X UR7, UPT, UPT, URZ, UR7, URZ, UP1, !UPT ;  /* 0x00000007ff077290 */ /* 0x000fe20008ffe4ff */
[----:B------:R-:W-:Y:S01]  /*0160*/  IMAD.U32 R11, RZ, RZ, UR6 ;  /* 0x00000006ff0b7e24 */ /* 0x000fe2000f8e00ff */
[----:B------:R-:W-:Y:S02]  /*0170*/  MOV R5, UR9 ;  /* 0x0000000900057c02 */ /* 0x000fe40008000f00 */
[----:B------:R-:W-:Y:S02]  /*0180*/  IMAD.U32 R13, RZ, RZ, UR5 ;  /* 0x00000005ff0d7e24 */ /* 0x000fe4000f8e00ff */
[----:B------:R-:W-:-:S07]  /*0190*/  MOV R14, UR7 ;  /* 0x00000007000e7c02 */ /* 0x000fce0008000f00 */
.L_x_1:
[----:B------:R-:W-:Y:S02]  /*01a0*/  MOV R4, R16 ;  /* 0x0000001000047202 */ /* 0x000fe40000000f00 */
[----:B------:R-:W-:Y:S02]  /*01b0*/  MOV R6, R11 ;  /* 0x0000000b00067202 */ /* 0x000fe40000000f00 */
[----:B------:R-:W-:Y:S01]  /*01c0*/  MOV R7, R14 ;  /* 0x0000000e00077202 */ /* 0x000fe20000000f00 */
[----:B0-2---:R-:W2:Y:S04]  /*01d0*/  LDG.E R8, desc[UR10][R4.64+-0x20] ;  /* 0xffffe00a04087981 */ /* 0x005ea8000c1e1900 */
[----:B------:R-:W2:Y:S02]  /*01e0*/  LDG.E R9, desc[UR10][R6.64+-0x20] ;  /* 0xffffe00a06097981 */ /* 0x000ea4000c1e1900 */
[----:B--2---:R-:W-:Y:S01]  /*01f0*/  FADD R11, R8, R9 ;  /* 0x00000009080b7221 */ /* 0x004fe20000000000 */
[----:B------:R-:W-:Y:S01]  /*0200*/  IMAD.MOV.U32 R8, RZ, RZ, R10 ;  /* 0x000000ffff087224 */ /* 0x000fe200078e000a */
[----:B------:R-:W-:-:S05]  /*0210*/  MOV R9, R13 ;  /* 0x0000000d00097202 */ /* 0x000fca0000000f00 */
[----:B------:R0:W-:Y:S04]  /*0220*/  STG.E desc[UR10][R8.64+-0x20], R11 ;  /* 0xffffe00b08007986 */ /* 0x0001e8000c10190a */
[----:B------:R-:W2:Y:S04]  /*0230*/  LDG.E R10, desc[UR10][R4.64+-0x1c] ;  /* 0xffffe40a040a7981 */ /* 0x000ea8000c1e1900 */
[----:B------:R-:W2:Y:S02]  /*0240*/  LDG.E R13, desc[UR10][R6.64+-0x1c] ;  /* 0xffffe40a060d7981 */ /* 0x000ea4000c1e1900 */
[----:B--2---:R-:W-:-:S05]  /*0250*/  FADD R13, R10, R13 ;  /* 0x0000000d0a0d7221 */ /* 0x004fca0000000000 */
[----:B------:R1:W-:Y:S04]  /*0260*/  STG.E desc[UR10][R8.64+-0x1c], R13 ;  /* 0xffffe40d08007986 */ /* 0x0003e8000c10190a */
[----:B------:R-:W2:Y:S04]  /*0270*/  LDG.E R10, desc[UR10][R4.64+-0x18] ;  /* 0xffffe80a040a7981 */ /* 0x000ea8000c1e1900 */
[----:B------:R-:W2:Y:S02]  /*0280*/  LDG.E R15, desc[UR10][R6.64+-0x18] ;  /* 0xffffe80a060f7981 */ /* 0x000ea4000c1e1900 */
[----:B--2---:R-:W-:-:S05]  /*0290*/  FADD R15, R10, R15 ;  /* 0x0000000f0a0f7221 */ /* 0x004fca0000000000 */
[----:B------:R2:W-:Y:S04]  /*02a0*/  STG.E desc[UR10][R8.64+-0x18], R15 ;  /* 0xffffe80f08007986 */ /* 0x0005e8000c10190a */
[----:B------:R-:W3:Y:S04]  /*02b0*/  LDG.E R10, desc[UR10][R4.64+-0x14] ;  /* 0xffffec0a040a7981 */ /* 0x000ee8000c1e1900 */
[----:B------:R-:W3:Y:S02]  /*02c0*/  LDG.E R17, desc[UR10][R6.64+-0x14] ;  /* 0xffffec0a06117981 */ /* 0x000ee4000c1e1900 */
[----:B---3--:R-:W-:-:S05]  /*02d0*/  FADD R17, R10, R17 ;  /* 0x000000110a117221 */ /* 0x008fca0000000000 */
[----:B------:R3:W-:Y:S04]  /*02e0*/  STG.E desc[UR10][R8.64+-0x14], R17 ;  /* 0xffffec1108007986 */ /* 0x0007e8000c10190a */
[----:B------:R-:W4:Y:S04]  /*02f0*/  LDG.E R10, desc[UR10][R4.64+-0x10] ;  /* 0xfffff00a040a7981 */ /* 0x000f28000c1e1900 */
[----:B0-----:R-:W4:Y:S02]  /*0300*/  LDG.E R11, desc[UR10][R6.64+-0x10] ;  /* 0xfffff00a060b7981 */ /* 0x001f24000c1e1900 */
[----:B----4-:R-:W-:-:S05]  /*0310*/  FADD R11, R10, R11 ;  /* 0x0000000b0a0b7221 */ /* 0x010fca0000000000 */
[----:B------:R0:W-:Y:S04]  /*0320*/  STG.E desc[UR10][R8.64+-0x10], R11 ;  /* 0xfffff00b08007986 */ /* 0x0001e8000c10190a */
[----:B------:R-:W4:Y:S04]  /*0330*/  LDG.E R10, desc[UR10][R4.64+-0xc] ;  /* 0xfffff40a040a7981 */ /* 0x000f28000c1e1900 */
[----:B-1----:R-:W4:Y:S02]  /*0340*/  LDG.E R13, desc[UR10][R6.64+-0xc] ;  /* 0xfffff40a060d7981 */ /* 0x002f24000c1e1900 */
[----:B----4-:R-:W-:-:S05]  /*0350*/  FADD R13, R10, R13 ;  /* 0x0000000d0a0d7221 */ /* 0x010fca0000000000 */
[----:B------:R1:W-:Y:S04]  /*0360*/  STG.E desc[UR10][R8.64+-0xc], R13 ;  /* 0xfffff40d08007986 */ /* 0x0003e8000c10190a */
[----:B------:R-:W4:Y:S04]  /*0370*/  LDG.E R10, desc[UR10][R4.64+-0x8] ;  /* 0xfffff80a040a7981 */ /* 0x000f28000c1e1900 */
[----:B--2---:R-:W4:Y:S02]  /*0380*/  LDG.E R15, desc[UR10][R6.64+-0x8] ;  /* 0xfffff80a060f7981 */ /* 0x004f24000c1e1900 */
[----:B----4-:R-:W-:-:S05]  /*0390*/  FADD R15, R10, R15 ;  /* 0x0000000f0a0f7221 */ /* 0x010fca0000000000 */
[----:B------:R2:W-:Y:S04]  /*03a0*/  STG.E desc[UR10][R8.64+-0x8], R15 ;  /* 0xfffff80f08007986 */ /* 0x0005e8000c10190a */
[----:B------:R-:W4:Y:S04]  /*03b0*/  LDG.E R10, desc[UR10][R4.64+-0x4] ;  /* 0xfffffc0a040a7981 */ /* 0x000f28000c1e1900 */
[----:B---3--:R-:W4:Y:S02]  /*03c0*/  LDG.E R17, desc[UR10][R6.64+-0x4] ;  /* 0xfffffc0a06117981 */ /* 0x008f24000c1e1900 */
[----:B----4-:R-:W-:-:S05]  /*03d0*/  FADD R17, R10, R17 ;  /* 0x000000110a117221 */ /* 0x010fca0000000000 */
        /* <DEDUP_REMOVED lines=26> */
[----:B--2---:R-:W4:Y:S01]  /*0580*/  LDG.E R15, desc[UR10][R6.64+0x18] ;  /* 0x0000180a060f7981 */ /* 0x004f22000c1e1900 */
[----:B------:R-:W-:Y:S01]  /*0590*/  IADD3 R3, PT, PT, R3, 0x10, RZ ;  /* 0x0000001003037810 */ /* 0x000fe20007ffe0ff */
[----:B----4-:R-:W-:-:S05]  /*05a0*/  FADD R15, R10, R15 ;  /* 0x0000000f0a0f7221 */ /* 0x010fca0000000000 */
[----:B------:R2:W-:Y:S04]  /*05b0*/  STG.E desc[UR10][R8.64+0x18], R15 ;  /* 0x0000180f08007986 */ /* 0x0005e8000c10190a */
[----:B------:R4:W5:Y:S04]  /*05c0*/  LDG.E R10, desc[UR10][R4.64+0x1c] ;  /* 0x00001c0a040a7981 */ /* 0x000968000c1e1900 */
[----:B---3--:R-:W5:Y:S01]  /*05d0*/  LDG.E R17, desc[UR10][R6.64+0x1c] ;  /* 0x00001c0a06117981 */ /* 0x008f62000c1e1900 */
[----:B------:R-:W-:Y:S02]  /*05e0*/  ISETP.NE.AND P1, PT, R3, RZ, PT ;  /* 0x000000ff0300720c */ /* 0x000fe40003f25270 */
[----:B0-----:R-:W-:-:S02]  /*05f0*/  IADD3 R11, P3, PT, R6, 0x40, RZ ;  /* 0x00000040060b7810 */ /* 0x001fc40007f7e0ff */
[----:B------:R-:W-:-:S03]  /*0600*/  IADD3 R16, P2, PT, R4, 0x40, RZ ;  /* 0x0000004004107810 */ /* 0x000fc60007f5e0ff */
[----:B------:R-:W-:Y:S01]  /*0610*/  IMAD.X R14, RZ, RZ, R7, P3 ;  /* 0x000000ffff0e7224 */ /* 0x000fe200018e0607 */
[----:B----4-:R-:W-:Y:S01]  /*0620*/  IADD3.X R5, PT, PT, RZ, R5, RZ, P2, !PT ;  /* 0x00000005ff057210 */ /* 0x010fe200017fe4ff */
[----:B-----5:R-:W-:Y:S01]  /*0630*/  FADD R17, R10, R17 ;  /* 0x000000110a117221 */ /* 0x020fe20000000000 */
[----:B------:R-:W-:-:S04]  /*0640*/  IADD3 R10, P4, PT, R8, 0x40, RZ ;  /* 0x00000040080a7810 */ /* 0x000fc80007f9e0ff */
[----:B------:R2:W-:Y:S01]  /*0650*/  STG.E desc[UR10][R8.64+0x1c], R17 ;  /* 0x00001c1108007986 */ /* 0x0005e2000c10190a */
[----:B-1----:R-:W-:Y:S01]  /*0660*/  IADD3.X R13, PT, PT, RZ, R9, RZ, P4, !PT ;  /* 0x00000009ff0d7210 */ /* 0x002fe200027fe4ff */
[----:B------:R-:W-:Y:S07]  /*0670*/  @P1 BRA `(.L_x_1) ;  /* 0xfffffff800c81947 */ /* 0x000fee000383ffff */
.L_x_0:
[----:B0-----:R-:W-:Y:S05]  /*0680*/  @!P0 EXIT ;  /* 0x000000000000894d */ /* 0x001fea0003800000 */
[----:B------:R-:W-:Y:S02]  /*0690*/  ISETP.GE.U32.AND P0, PT, R12, 0x8, PT ;  /* 0x000000080c00780c */ /* 0x000fe40003f06070 */
[----:B------:R-:W-:-:S04]  /*06a0*/  LOP3.LUT R14, R2, 0x7, RZ, 0xc0, !PT ;  /* 0x00000007020e7812 */ /* 0x000fc800078ec0ff */
[----:B------:R-:W-:-:S07]  /*06b0*/  ISETP.NE.AND P1, PT, R14, RZ, PT ;  /* 0x000000ff0e00720c */ /* 0x000fce0003f25270 */
[----:B------:R-:W-:Y:S06]  /*06c0*/  @!P0 BRA `(.L_x_2) ;  /* 0x00000000009c8947 */ /* 0x000fec0003800000 */
[----:B------:R-:W0:Y:S08]  /*06d0*/  LDC.64 R4, c[0x0][0x388] ;  /* 0x0000e200ff047b82 */ /* 0x000e300000000a00 */
[----:B------:R-:W1:Y:S08]  /*06e0*/  LDC.64 R6, c[0x0][0x390] ;  /* 0x0000e400ff067b82 */ /* 0x000e700000000a00 */
[----:B--2---:R-:W2:Y:S01]  /*06f0*/  LDC.64 R8, c[0x0][0x380] ;  /* 0x0000e000ff087b82 */ /* 0x004ea20000000a00 */
[----:B0-----:R-:W-:-:S05]  /*0700*/  IMAD.WIDE.U32 R4, R0, 0x4, R4 ;  /* 0x0000000400047825 */ /* 0x001fca00078e0004 */
[----:B------:R-:W3:Y:S01]  /*0710*/  LDG.E R3, desc[UR10][R4.64] ;  /* 0x0000000a04037981 */ /* 0x000ee2000c1e1900 */
[----:B-1----:R-:W-:-:S05]  /*0720*/  IMAD.WIDE.U32 R6, R0, 0x4, R6 ;  /* 0x0000000400067825 */ /* 0x002fca00078e0006 */
[----:B------:R-:W3:Y:S01]  /*0730*/  LDG.E R10, desc[UR10][R6.64] ;  /* 0x0000000a060a7981 */ /* 0x000ee2000c1e1900 */
[----:B--2---:R-:W-:-:S04]  /*0740*/  IMAD.WIDE.U32 R8, R0, 0x4, R8 ;  /* 0x0000000400087825 */ /* 0x004fc800078e0008 */
[----:B---3--:R-:W-:-:S05]  /*0750*/  FADD R3, R3, R10 ;  /* 0x0000000a03037221 */ /* 0x008fca0000000000 */
        /* <DEDUP_REMOVED lines=13> */
[----:B0-----:R-:W4:Y:S04]  /*0830*/  LDG.E R3, desc[UR10][R4.64+0x10] ;  /* 0x0000100a04037981 */ /* 0x001f28000c1e1900 */
[----:B------:R-:W4:Y:S02]  /*0840*/  LDG.E R10, desc[UR10][R6.64+0x10] ;  /* 0x0000100a060a7981 */ /* 0x000f24000c1e1900 */
        /* <DEDUP_REMOVED lines=10> */
[----:B------:R-:W2:Y:S04]  /*08f0*/  LDG.E R10, desc[UR10][R4.64+0x1c] ;  /* 0x00001c0a040a7981 */ /* 0x000ea8000c1e1900 */
[----:B---3--:R-:W2:Y:S01]  /*0900*/  LDG.E R15, desc[UR10][R6.64+0x1c] ;  /* 0x00001c0a060f7981 */ /* 0x008ea2000c1e1900 */
[----:B------:R-:W-:Y:S01]  /*0910*/  IADD3 R0, PT, PT, R0, 0x8, RZ ;  /* 0x0000000800007810 */ /* 0x000fe20007ffe0ff */
[----:B--2---:R-:W-:-:S05]  /*0920*/  FADD R15, R10, R15 ;  /* 0x0000000f0a0f7221 */ /* 0x004fca0000000000 */
[----:B------:R0:W-:Y:S02]  /*0930*/  STG.E desc[UR10][R8.64+0x1c], R15 ;  /* 0x00001c0f08007986 */ /* 0x0001e4000c10190a */
.L_x_2:
[----:B------:R-:W-:Y:S05]  /*0940*/  @!P1 EXIT ;  /* 0x000000000000994d */ /* 0x000fea0003800000 */
[----:B------:R-:W-:Y:S02]  /*0950*/  ISETP.GE.U32.AND P0, PT, R14, 0x4, PT ;  /* 0x000000040e00780c */ /* 0x000fe40003f06070 */
[----:B------:R-:W-:-:S04]  /*0960*/  LOP3.LUT R2, R2, 0x3, RZ, 0xc0, !PT ;  /* 0x0000000302027812 */ /* 0x000fc800078ec0ff */
[----:B------:R-:W-:-:S07]  /*0970*/  ISETP.NE.AND P1, PT, R2, RZ, PT ;  /* 0x000000ff0200720c */ /* 0x000fce0003f25270 */
[----:B------:R-:W-:Y:S06]  /*0980*/  @!P0 BRA `(.L_x_3) ;  /* 0x00000000005c8947 */ /* 0x000fec0003800000 */
[----:B------:R-:W1:Y:S08]  /*0990*/  LDC.64 R4, c[0x0][0x388] ;  /* 0x0000e200ff047b82 */ /* 0x000e700000000a00 */
[----:B------:R-:W3:Y:S08]  /*09a0*/  LDC.64 R6, c[0x0][0x390] ;  /* 0x0000e400ff067b82 */ /* 0x000ef00000000a00 */
[----:B0-2---:R-:W0:Y:S01]  /*09b0*/  LDC.64 R8, c[0x0][0x380] ;  /* 0x0000e000ff087b82 */ /* 0x005e220000000a00 */
[----:B-1----:R-:W-:-:S05]  /*09c0*/  IMAD.WIDE.U32 R4, R0, 0x4, R4 ;  /* 0x0000000400047825 */ /* 0x002fca00078e0004 */
[----:B------:R-:W2:Y:S01]  /*09d0*/  LDG.E R3, desc[UR10][R4.64] ;  /* 0x0000000a04037981 */ /* 0x000ea2000c1e1900 */
[----:B---3--:R-:W-:-:S05]  /*09e0*/  IMAD.WIDE.U32 R6, R0, 0x4, R6 ;  /* 0x0000000400067825 */ /* 0x008fca00078e0006 */
[----:B------:R-:W2:Y:S01]  /*09f0*/  LDG.E R10, desc[UR10][R6.64] ;  /* 0x0000000a060a7981 */ /* 0x000ea2000c1e1900 */
[----:B0-----:R-:W-:-:S04]  /*0a00*/  IMAD.WIDE.U32 R8, R0, 0x4, R8 ;  /* 0x0000000400087825 */ /* 0x001fc800078e0008 */
[----:B--2---:R-:W-:-:S05]  /*0a10*/  FADD R3, R3, R10 ;  /* 0x0000000a03037221 */ /* 0x004fca0000000000 */
        /* <DEDUP_REMOVED lines=9> */
[----:B------:R-:W2:Y:S04]  /*0ab0*/  LDG.E R10, desc[UR10][R4.64+0xc] ;  /* 0x00000c0a040a7981 */ /* 0x000ea8000c1e1900 */
[----:B------:R-:W2:Y:S01]  /*0ac0*/  LDG.E R15, desc[UR10][R6.64+0xc] ;  /* 0x00000c0a060f7981 */ /* 0x000ea2000c1e1900 */
[----:B------:R-:W-:Y:S01]  /*0ad0*/  IADD3 R0, PT, PT, R0, 0x4, RZ ;  /* 0x0000000400007810 */ /* 0x000fe20007ffe0ff */
[----:B--2---:R-:W-:-:S05]  /*0ae0*/  FADD R15, R10, R15 ;  /* 0x0000000f0a0f7221 */ /* 0x004fca0000000000 */
[----:B------:R1:W-:Y:S02]  /*0af0*/  STG.E desc[UR10][R8.64+0xc], R15 ;  /* 0x00000c0f08007986 */ /* 0x0003e4000c10190a */
.L_x_3:
[----:B------:R-:W-:Y:S05]  /*0b00*/  @!P1 EXIT ;  /* 0x000000000000994d */ /* 0x000fea0003800000 */
[----:B------:R-:W3:Y:S08]  /*0b10*/  LDC.64 R4, c[0x0][0x380] ;  /* 0x0000e000ff047b82 */ /* 0x000ef00000000a00 */
[----:B------:R-:W4:Y:S08]  /*0b20*/  LDC.64 R6, c[0x0][0x390] ;  /* 0x0000e400ff067b82 */ /* 0x000f300000000a00 */
[----:B012---:R-:W0:Y:S01]  /*0b30*/  LDC.64 R8, c[0x0][0x388] ;  /* 0x0000e200ff087b82 */ /* 0x007e220000000a00 */
[----:B---3--:R-:W-:-:S04]  /*0b40*/  IMAD.WIDE.U32 R4, R0, 0x4, R4 ;  /* 0x0000000400047825 */ /* 0x008fc800078e0004 */
[----:B------:R-:W-:Y:S01]  /*0b50*/  IMAD.MOV.U32 R10, RZ, RZ, R4 ;  /* 0x000000ffff0a7224 */ /* 0x000fe200078e0004 */
[----:B------:R-:W-:Y:S01]  /*0b60*/  MOV R13, R5 ;  /* 0x00000005000d7202 */ /* 0x000fe20000000f00 */
[----:B----4-:R-:W-:-:S05]  /*0b70*/  IMAD.WIDE.U32 R6, R0, 0x4, R6 ;  /* 0x0000000400067825 */ /* 0x010fca00078e0006 */
[----:B------:R-:W-:Y:S01]  /*0b80*/  MOV R11, R7 ;  /* 0x00000007000b7202 */ /* 0x000fe20000000f00 */
[----:B0-----:R-:W-:Y:S01]  /*0b90*/  IMAD.WIDE.U32 R8, R0, 0x4, R8 ;  /* 0x0000000400087825 */ /* 0x001fe200078e0008 */
[----:B------:R-:W-:-:S07]  /*0ba0*/  IADD3 R0, PT, PT, -R2, RZ, RZ ;  /* 0x000000ff02007210 */ /* 0x000fce0007ffe1ff */
.L_x_4:
[----:B0-----:R-:W-:Y:S01]  /*0bb0*/  IMAD.MOV.U32 R2, RZ, RZ, R8 ;  /* 0x000000ffff027224 */ /* 0x001fe200078e0008 */
[----:B------:R-:W-:Y:S02]  /*0bc0*/  MOV R5, R11 ;  /* 0x0000000b00057202 */ /* 0x000fe40000000f00 */
[----:B------:R-:W-:Y:S02]  /*0bd0*/  MOV R3, R9 ;  /* 0x0000000900037202 */ /* 0x000fe40000000f00 */
[----:B------:R-:W-:-:S03]  /*0be0*/  MOV R4, R6 ;  /* 0x0000000600047202 */ /* 0x000fc60000000f00 */
[----:B------:R0:W2:Y:S04]  /*0bf0*/  LDG.E R2, desc[UR10][R2.64] ;  /* 0x0000000a02027981 */ /* 0x0000a8000c1e1900 */
[----:B------:R-:W2:Y:S01]  /*0c00*/  LDG.E R5, desc[UR10][R4.64] ;  /* 0x0000000a04057981 */ /* 0x000ea2000c1e1900 */
[----:B------:R-:W-:Y:S02]  /*0c10*/  IADD3 R0, PT, PT, R0, 0x1, RZ ;  /* 0x0000000100007810 */ /* 0x000fe40007ffe0ff */
[----:B------:R-:W-:Y:S02]  /*0c20*/  IADD3 R6, P2, PT, R6, 0x4, RZ ;  /* 0x0000000406067810 */ /* 0x000fe40007f5e0ff */
[----:B------:R-:W-:Y:S01]  /*0c30*/  ISETP.NE.AND P0, PT, R0, RZ, PT ;  /* 0x000000ff0000720c */ /* 0x000fe20003f05270 */
[----:B0-----:R-:W-:Y:S01]  /*0c40*/  IMAD.MOV.U32 R3, RZ, RZ, R13 ;  /* 0x000000ffff037224 */ /* 0x001fe200078e000d */
[----:B------:R-:W-:-:S02]  /*0c50*/  IADD3 R8, P3, PT, R8, 0x4, RZ ;  /* 0x0000000408087810 */ /* 0x000fc40007f7e0ff */
[----:B------:R-:W-:Y:S02]  /*0c60*/  IADD3.X R11, PT, PT, RZ, R11, RZ, P2, !PT ;  /* 0x0000000bff0b7210 */ /* 0x000fe400017fe4ff */
[----:B------:R-:W-:Y:S01]  /*0c70*/  IADD3.X R9, PT, PT, RZ, R9, RZ, P3, !PT ;  /* 0x00000009ff097210 */ /* 0x000fe20001ffe4ff */
[----:B--2---:R-:W-:Y:S01]  /*0c80*/  FADD R7, R2, R5 ;  /* 0x0000000502077221 */ /* 0x004fe20000000000 */
[----:B------:R-:W-:Y:S02]  /*0c90*/  MOV R2, R10 ;  /* 0x0000000a00027202 */ /* 0x000fe40000000f00 */
[----:B------:R-:W-:-:S03]  /*0ca0*/  IADD3 R10, P1, PT, R10, 0x4, RZ ;  /* 0x000000040a0a7810 */ /* 0x000fc60007f3e0ff */
[----:B------:R0:W-:Y:S01]  /*0cb0*/  STG.E desc[UR10][R2.64], R7 ;  /* 0x0000000702007986 */ /* 0x0001e2000c10190a */
[----:B------:R-:W-:Y:S01]  /*0cc0*/  IADD3.X R13, PT, PT, RZ, R13, RZ, P1, !PT ;  /* 0x0000000dff0d7210 */ /* 0x000fe20000ffe4ff */
[----:B------:R-:W-:Y:S08]  /*0cd0*/  @P0 BRA `(.L_x_4) ;  /* 0xfffffffc00b40947 */ /* 0x000ff0000383ffff */
[----:B------:R-:W-:Y:S05]  /*0ce0*/  EXIT ;  /* 0x000000000000794d */ /* 0x000fea0003800000 */
.L_x_5:
[----:B------:R-:W-:-:S00]  /*0cf0*/  BRA `(.L_x_5) ;  /* 0xfffffffc00fc7947 */ /* 0x000fc0000383ffff */
[----:B------:R-:W-:-:S00]  /*0d00*/  NOP ;  /* 0x0000000000007918 */ /* 0x000fc00000000000 */
[----:B------:R-:W-:-:S00]  /*0d10*/  NOP ;  /* 0x0000000000007918 */ /* 0x000fc00000000000 */
[----:B------:R-:W-:-:S00]  /*0d20*/  NOP ;  /* 0x0000000000007918 */ /* 0x000fc00000000000 */
[----:B------:R-:W-:-:S00]  /*0d30*/  NOP ;  /* 0x0000000000007918 */ /* 0x000fc00000000000 */
[----:B------:R-:W-:-:S00]  /*0d40*/  NOP ;  /* 0x0000000000007918 */ /* 0x000fc00000000000 */
[----:B------:R-:W-:-:S00]  /*0d50*/  NOP ;  /* 0x0000000000007918 */ /* 0x000fc00000000000 */
[----:B------:R-:W-:-:S00]  /*0d60*/  NOP ;  /* 0x0000000000007918 */ /* 0x000fc00000000000 */
[----:B------:R-:W-:-:S00]  /*0d70*/  NOP ;  /* 0x0000000000007918 */ /* 0x000fc00000000000 */
.L_x_6:


//--------------------- .nv.shared.reserved.0     --------------------------
	.section	.nv.shared.reserved.0,"aw",@nobits
	.weak		__nv_reservedSMEM_offset_0_alias
	.size		__nv_reservedSMEM_offset_0_alias, 0, 64
	.other		__nv_reservedSMEM_offset_0_alias,@"STO_CUDA_RESERVED_SHARED STV_DEFAULT"
__nv_reservedSMEM_offset_0_alias:
	.zero		0
	.zero		64


//--------------------- .nv.constant0._Z8cuda_addPfS_S_i --------------------------
	.section	.nv.constant0._Z8cuda_addPfS_S_i,"a",@progbits
	.sectionflags	@""
	.align	4
.nv.constant0._Z8cuda_addPfS_S_i:
	.zero		924


//--------------------- SYMBOLS --------------------------

	.type		.nv.reservedSmem.offset0,@object
	.size		.nv.reservedSmem.offset0,0x4
